//
// Generated by NVIDIA NVVM Compiler
//
// Compiler Build ID: CL-36424714
// Cuda compilation tools, release 13.0, V13.0.88
// Based on NVVM 20.0.0
//

.version 9.0
.target sm_100
.address_size 64

	// .globl	_Z9addKernelPKfS0_Pfi

.visible .entry _Z9addKernelPKfS0_Pfi(
	.param .u64 .ptr .align 1 _Z9addKernelPKfS0_Pfi_param_0,
	.param .u64 .ptr .align 1 _Z9addKernelPKfS0_Pfi_param_1,
	.param .u64 .ptr .align 1 _Z9addKernelPKfS0_Pfi_param_2,
	.param .u32 _Z9addKernelPKfS0_Pfi_param_3
)
{
	.reg .pred 	%p<2>;
	.reg .b32 	%r<6>;
	.reg .b32 	%f<4>;
	.reg .b64 	%rd<11>;

	ld.param.u64 	%rd1, [_Z9addKernelPKfS0_Pfi_param_0];
	ld.param.u64 	%rd2, [_Z9addKernelPKfS0_Pfi_param_1];
	ld.param.u64 	%rd3, [_Z9addKernelPKfS0_Pfi_param_2];
	ld.param.u32 	%r2, [_Z9addKernelPKfS0_Pfi_param_3];
	mov.u32 	%r3, %ctaid.x;
	mov.u32 	%r4, %ntid.x;
	mov.u32 	%r5, %tid.x;
	mad.lo.s32 	%r1, %r3, %r4, %r5;
	setp.ge.s32 	%p1, %r1, %r2;
	@%p1 bra 	$L__BB0_2;
	cvta.to.global.u64 	%rd4, %rd1;
	cvta.to.global.u64 	%rd5, %rd2;
	cvta.to.global.u64 	%rd6, %rd3;
	mul.wide.s32 	%rd7, %r1, 4;
	add.s64 	%rd8, %rd4, %rd7;
	ld.global.f32 	%f1, [%rd8];
	add.s64 	%rd9, %rd5, %rd7;
	ld.global.f32 	%f2, [%rd9];
	add.f32 	%f3, %f1, %f2;
	add.s64 	%rd10, %rd6, %rd7;
	st.global.f32 	[%rd10], %f3;
$L__BB0_2:
	ret;

}
	// .globl	_Z9mulKernelPKfS0_Pfi
.visible .entry _Z9mulKernelPKfS0_Pfi(
	.param .u64 .ptr .align 1 _Z9mulKernelPKfS0_Pfi_param_0,
	.param .u64 .ptr .align 1 _Z9mulKernelPKfS0_Pfi_param_1,
	.param .u64 .ptr .align 1 _Z9mulKernelPKfS0_Pfi_param_2,
	.param .u32 _Z9mulKernelPKfS0_Pfi_param_3
)
{
	.reg .pred 	%p<2>;
	.reg .b32 	%r<6>;
	.reg .b32 	%f<4>;
	.reg .b64 	%rd<8>;

	ld.param.u64 	%rd1, [_Z9mulKernelPKfS0_Pfi_param_1];
	ld.param.u64 	%rd2, [_Z9mulKernelPKfS0_Pfi_param_2];
	ld.param.u32 	%r2, [_Z9mulKernelPKfS0_Pfi_param_3];
	mov.u32 	%r3, %ctaid.x;
	mov.u32 	%r4, %ntid.x;
	mov.u32 	%r5, %tid.x;
	mad.lo.s32 	%r1, %r3, %r4, %r5;
	setp.ge.s32 	%p1, %r1, %r2;
	@%p1 bra 	$L__BB1_2;
	cvta.to.global.u64 	%rd3, %rd1;
	cvta.to.global.u64 	%rd4, %rd2;
	mul.wide.s32 	%rd5, %r1, 4;
	add.s64 	%rd6, %rd3, %rd5;
	ld.global.f32 	%f1, [%rd6];
	add.s64 	%rd7, %rd4, %rd5;
	ld.global.f32 	%f2, [%rd7];
	mul.f32 	%f3, %f1, %f2;
	st.global.f32 	[%rd7], %f3;
$L__BB1_2:
	ret;

}


// ===== COMPILED SASS (sm_100) =====

	.target	sm_100

	.elftype	@"ET_EXEC"


//--------------------- .note.nv.tkinfo           --------------------------
	.section	.note.nv.tkinfo,"",@"SHT_NOTE"
	.sectionflags	@"SHF_NOTE_NV_TKINFO"
	.tkinfo
        /*0018*/ 	.word	0x00000002
        /*0030*/ 	.string	""
        /*0030*/ 	.string	"ptxas"
        /*0030*/ 	.string	"Cuda compilation tools, release 13.0, V13.0.88"
        /*0030*/ 	.string	"Build cuda_13.0.r13.0/compiler.36424714_0"
        /*0030*/ 	.string	"-arch sm_100 -m 64 "



//--------------------- .note.nv.cuinfo           --------------------------
	.section	.note.nv.cuinfo,"",@"SHT_NOTE"
	.sectionflags	@"SHF_NOTE_NV_CUINFO"
        /*0018*/ 	.short	0x0002
        /*001a*/ 	.short	0x0064
        /*001c*/ 	.short	0x0082
	.zero		2


//--------------------- .nv.info                  --------------------------
	.section	.nv.info,"",@"SHT_CUDA_INFO"
	.align	4


	//----- nvinfo : EIATTR_REGCOUNT
	.align		4
        /*0000*/ 	.byte	0x04, 0x2f
        /*0002*/ 	.short	(.L_1 - .L_0)
	.align		4
.L_0:
        /*0004*/ 	.word	index@(_Z9addKernelPKfS0_Pfi)
        /*0008*/ 	.word	0x0000000c


	//----- nvinfo : EIATTR_FRAME_SIZE
	.align		4
.L_1:
        /*000c*/ 	.byte	0x04, 0x11
        /*000e*/ 	.short	(.L_3 - .L_2)
	.align		4
.L_2:
        /*0010*/ 	.word	index@(_Z9addKernelPKfS0_Pfi)
        /*0014*/ 	.word	0x00000000


	//----- nvinfo : EIATTR_REGCOUNT
	.align		4
.L_3:
        /*0018*/ 	.byte	0x04, 0x2f
        /*001a*/ 	.short	(.L_5 - .L_4)
	.align		4
.L_4:
        /*001c*/ 	.word	index@(_Z9mulKernelPKfS0_Pfi)
        /*0020*/ 	.word	0x0000000a


	//----- nvinfo : EIATTR_FRAME_SIZE
	.align		4
.L_5:
        /*0024*/ 	.byte	0x04, 0x11
        /*0026*/ 	.short	(.L_7 - .L_6)
	.align		4
.L_6:
        /*0028*/ 	.word	index@(_Z9mulKernelPKfS0_Pfi)
        /*002c*/ 	.word	0x00000000


	//----- nvinfo : EIATTR_MIN_STACK_SIZE
	.align		4
.L_7:
        /*0030*/ 	.byte	0x04, 0x12
        /*0032*/ 	.short	(.L_9 - .L_8)
	.align		4
.L_8:
        /*0034*/ 	.word	index@(_Z9mulKernelPKfS0_Pfi)
        /*0038*/ 	.word	0x00000000


	//----- nvinfo : EIATTR_MIN_STACK_SIZE
	.align		4
.L_9:
        /*003c*/ 	.byte	0x04, 0x12
        /*003e*/ 	.short	(.L_11 - .L_10)
	.align		4
.L_10:
        /*0040*/ 	.word	index@(_Z9addKernelPKfS0_Pfi)
        /*0044*/ 	.word	0x00000000
.L_11:


//--------------------- .nv.compat                --------------------------
	.section	.nv.compat,"",@"SHT_CUDA_COMPAT_INFO"
	.align	4
        /*0000*/ 	.byte	0x02, 0x09, 0x00, 0x00, 0x02, 0x02, 0x01, 0x00, 0x02, 0x05, 0x05, 0x00, 0x03, 0x07, 0x01, 0x01
        /*0010*/ 	.byte	0x02, 0x03, 0x00, 0x00, 0x02, 0x06, 0x01, 0x00, 0x04, 0x0b, 0x08, 0x00, 0x09, 0x00, 0x00, 0x00
        /*0020*/ 	.byte	0x00, 0x00, 0x00, 0x00


//--------------------- .nv.info._Z9mulKernelPKfS0_Pfi --------------------------
	.section	.nv.info._Z9mulKernelPKfS0_Pfi,"",@"SHT_CUDA_INFO"
	.sectionflags	@""
	.align	4


	//----- nvinfo : EIATTR_CUDA_API_VERSION
	.align		4
        /*0000*/ 	.byte	0x04, 0x37
        /*0002*/ 	.short	(.L_13 - .L_12)
.L_12:
        /*0004*/ 	.word	0x00000082


	//----- nvinfo : EIATTR_KPARAM_INFO
	.align		4
.L_13:
        /*0008*/ 	.byte	0x04, 0x17
        /*000a*/ 	.short	(.L_15 - .L_14)
.L_14:
        /*000c*/ 	.word	0x00000000
        /*0010*/ 	.short	0x0003
        /*0012*/ 	.short	0x0018
        /*0014*/ 	.byte	0x00, 0xf0, 0x11, 0x00


	//----- nvinfo : EIATTR_KPARAM_INFO
	.align		4
.L_15:
        /*0018*/ 	.byte	0x04, 0x17
        /*001a*/ 	.short	(.L_17 - .L_16)
.L_16:
        /*001c*/ 	.word	0x00000000
        /*0020*/ 	.short	0x0002
        /*0022*/ 	.short	0x0010
        /*0024*/ 	.byte	0x00, 0xf5, 0x21, 0x00


	//----- nvinfo : EIATTR_KPARAM_INFO
	.align		4
.L_17:
        /*0028*/ 	.byte	0x04, 0x17
        /*002a*/ 	.short	(.L_19 - .L_18)
.L_18:
        /*002c*/ 	.word	0x00000000
        /*0030*/ 	.short	0x0001
        /*0032*/ 	.short	0x0008
        /*0034*/ 	.byte	0x00, 0xf5, 0x21, 0x00


	//----- nvinfo : EIATTR_KPARAM_INFO
	.align		4
.L_19:
        /*0038*/ 	.byte	0x04, 0x17
        /*003a*/ 	.short	(.L_21 - .L_20)
.L_20:
        /*003c*/ 	.word	0x00000000
        /*0040*/ 	.short	0x0000
        /*0042*/ 	.short	0x0000
        /*0044*/ 	.byte	0x00, 0xf5, 0x21, 0x00


	//----- nvinfo : EIATTR_SPARSE_MMA_MASK
	.align		4
.L_21:
        /*0048*/ 	.byte	0x03, 0x50
        /*004a*/ 	.short	0x0000


	//----- nvinfo : EIATTR_MAXREG_COUNT
	.align		4
        /*004c*/ 	.byte	0x03, 0x1b
        /*004e*/ 	.short	0x00ff


	//----- nvinfo : EIATTR_MERCURY_ISA_VERSION
	.align		4
        /*0050*/ 	.byte	0x03, 0x5f
        /*0052*/ 	.short	0x0101


	//----- nvinfo : EIATTR_VRC_CTA_INIT_COUNT
	.align		4
        /*0054*/ 	.byte	0x02, 0x4a
	.zero		1
	.zero		1


	//----- nvinfo : EIATTR_EXIT_INSTR_OFFSETS
	.align		4
        /*0058*/ 	.byte	0x04, 0x1c
        /*005a*/ 	.short	(.L_23 - .L_22)


	//   ....[0]....
.L_22:
        /*005c*/ 	.word	0x00000070


	//   ....[1]....
        /*0060*/ 	.word	0x00000110


	//----- nvinfo : EIATTR_CBANK_PARAM_SIZE
	.align		4
.L_23:
        /*0064*/ 	.byte	0x03, 0x19
        /*0066*/ 	.short	0x001c


	//----- nvinfo : EIATTR_PARAM_CBANK
	.align		4
        /*0068*/ 	.byte	0x04, 0x0a
        /*006a*/ 	.short	(.L_25 - .L_24)
	.align		4
.L_24:
        /*006c*/ 	.word	index@(.nv.constant0._Z9mulKernelPKfS0_Pfi)
        /*0070*/ 	.short	0x0380
        /*0072*/ 	.short	0x001c


	//----- nvinfo : EIATTR_SW_WAR
	.align		4
.L_25:
        /*0074*/ 	.byte	0x04, 0x36
        /*0076*/ 	.short	(.L_27 - .L_26)
.L_26:
        /*0078*/ 	.word	0x00000008
.L_27:


//--------------------- .nv.info._Z9addKernelPKfS0_Pfi --------------------------
	.section	.nv.info._Z9addKernelPKfS0_Pfi,"",@"SHT_CUDA_INFO"
	.sectionflags	@""
	.align	4


	//----- nvinfo : EIATTR_CUDA_API_VERSION
	.align		4
        /*0000*/ 	.byte	0x04, 0x37
        /*0002*/ 	.short	(.L_29 - .L_28)
.L_28:
        /*0004*/ 	.word	0x00000082


	//----- nvinfo : EIATTR_KPARAM_INFO
	.align		4
.L_29:
        /*0008*/ 	.byte	0x04, 0x17
        /*000a*/ 	.short	(.L_31 - .L_30)
.L_30:
        /*000c*/ 	.word	0x00000000
        /*0010*/ 	.short	0x0003
        /*0012*/ 	.short	0x0018
        /*0014*/ 	.byte	0x00, 0xf0, 0x11, 0x00


	//----- nvinfo : EIATTR_KPARAM_INFO
	.align		4
.L_31:
        /*0018*/ 	.byte	0x04, 0x17
        /*001a*/ 	.short	(.L_33 - .L_32)
.L_32:
        /*001c*/ 	.word	0x00000000
        /*0020*/ 	.short	0x0002
        /*0022*/ 	.short	0x0010
        /*0024*/ 	.byte	0x00, 0xf5, 0x21, 0x00


	//----- nvinfo : EIATTR_KPARAM_INFO
	.align		4
.L_33:
        /*0028*/ 	.byte	0x04, 0x17
        /*002a*/ 	.short	(.L_35 - .L_34)
.L_34:
        /*002c*/ 	.word	0x00000000
        /*0030*/ 	.short	0x0001
        /*0032*/ 	.short	0x0008
        /*0034*/ 	.byte	0x00, 0xf5, 0x21, 0x00


	//----- nvinfo : EIATTR_KPARAM_INFO
	.align		4
.L_35:
        /*0038*/ 	.byte	0x04, 0x17
        /*003a*/ 	.short	(.L_37 - .L_36)
.L_36:
        /*003c*/ 	.word	0x00000000
        /*0040*/ 	.short	0x0000
        /*0042*/ 	.short	0x0000
        /*0044*/ 	.byte	0x00, 0xf5, 0x21, 0x00


	//----- nvinfo : EIATTR_SPARSE_MMA_MASK
	.align		4
.L_37:
        /*0048*/ 	.byte	0x03, 0x50
        /*004a*/ 	.short	0x0000


	//----- nvinfo : EIATTR_MAXREG_COUNT
	.align		4
        /*004c*/ 	.byte	0x03, 0x1b
        /*004e*/ 	.short	0x00ff


	//----- nvinfo : EIATTR_MERCURY_ISA_VERSION
	.align		4
        /*0050*/ 	.byte	0x03, 0x5f
        /*0052*/ 	.short	0x0101


	//----- nvinfo : EIATTR_VRC_CTA_INIT_COUNT
	.align		4
        /*0054*/ 	.byte	0x02, 0x4a
	.zero		1
	.zero		1


	//----- nvinfo : EIATTR_EXIT_INSTR_OFFSETS
	.align		4
        /*0058*/ 	.byte	0x04, 0x1c
        /*005a*/ 	.short	(.L_39 - .L_38)


	//   ....[0]....
.L_38:
        /*005c*/ 	.word	0x00000070


	//   ....[1]....
        /*0060*/ 	.word	0x00000130


	//----- nvinfo : EIATTR_CBANK_PARAM_SIZE
	.align		4
.L_39:
        /*0064*/ 	.byte	0x03, 0x19
        /*0066*/ 	.short	0x001c


	//----- nvinfo : EIATTR_PARAM_CBANK
	.align		4
        /*0068*/ 	.byte	0x04, 0x0a
        /*006a*/ 	.short	(.L_41 - .L_40)
	.align		4
.L_40:
        /*006c*/ 	.word	index@(.nv.constant0._Z9addKernelPKfS0_Pfi)
        /*0070*/ 	.short	0x0380
        /*0072*/ 	.short	0x001c


	//----- nvinfo : EIATTR_SW_WAR
	.align		4
.L_41:
        /*0074*/ 	.byte	0x04, 0x36
        /*0076*/ 	.short	(.L_43 - .L_42)
.L_42:
        /*0078*/ 	.word	0x00000008
.L_43:


//--------------------- .nv.callgraph             --------------------------
	.section	.nv.callgraph,"",@"SHT_CUDA_CALLGRAPH"
	.align	4
	.sectionentsize	8
	.align		4
        /*0000*/ 	.word	0x00000000
	.align		4
        /*0004*/ 	.word	0xffffffff
	.align		4
        /*0008*/ 	.word	0x00000000
	.align		4
        /*000c*/ 	.word	0xfffffffe
	.align		4
        /*0010*/ 	.word	0x00000000
	.align		4
        /*0014*/ 	.word	0xfffffffd
	.align		4
        /*0018*/ 	.word	0x00000000
	.align		4
        /*001c*/ 	.word	0xfffffffc


//--------------------- .text._Z9mulKernelPKfS0_Pfi --------------------------
	.section	.text._Z9mulKernelPKfS0_Pfi,"ax",@progbits
	.align	128
        .global         _Z9mulKernelPKfS0_Pfi
        .type           _Z9mulKernelPKfS0_Pfi,@function
        .size           _Z9mulKernelPKfS0_Pfi,(.L_x_2 - _Z9mulKernelPKfS0_Pfi)
        .other          _Z9mulKernelPKfS0_Pfi,@"STO_CUDA_ENTRY STV_DEFAULT"
_Z9mulKernelPKfS0_Pfi:
.text._Z9mulKernelPKfS0_Pfi:
[----:B------:R-:W-:Y:S01]  /*0000*/  LDC R1, c[0x0][0x37c] ;  /* 0x0000df00ff017b82 */ /* 0x000fe20000000800 */
[----:B------:R-:W0:Y:S07]  /*0010*/  S2R R0, SR_TID.X ;  /* 0x0000000000007919 */ /* 0x000e2e0000002100 */
[----:B------:R-:W0:Y:S01]  /*0020*/  S2UR UR4, SR_CTAID.X ;  /* 0x00000000000479c3 */ /* 0x000e220000002500 */
[----:B------:R-:W1:Y:S07]  /*0030*/  LDCU UR5, c[0x0][0x398] ;  /* 0x00007300ff0577ac */ /* 0x000e6e0008000800 */
[----:B------:R-:W0:Y:S02]  /*0040*/  LDC R7, c[0x0][0x360] ;  /* 0x0000d800ff077b82 */ /* 0x000e240000000800 */
[----:B0-----:R-:W-:-:S05]  /*0050*/  IMAD R7, R7, UR4, R0 ;  /* 0x0000000407077c24 */ /* 0x001fca000f8e0200 */
[----:B-1----:R-:W-:-:S13]  /*0060*/  ISETP.GE.AND P0, PT, R7, UR5, PT ;  /* 0x0000000507007c0c */ /* 0x002fda000bf06270 */
[----:B------:R-:W-:Y:S05]  /*0070*/  @P0 EXIT ;  /* 0x000000000000094d */ /* 0x000fea0003800000 */
[----:B------:R-:W0:Y:S01]  /*0080*/  LDC.64 R2, c[0x0][0x388] ;  /* 0x0000e200ff027b82 */ /* 0x000e220000000a00 */
[----:B------:R-:W1:Y:S07]  /*0090*/  LDCU.64 UR4, c[0x0][0x358] ;  /* 0x00006b00ff0477ac */ /* 0x000e6e0008000a00 */
[----:B------:R-:W2:Y:S01]  /*00a0*/  LDC.64 R4, c[0x0][0x390] ;  /* 0x0000e400ff047b82 */ /* 0x000ea20000000a00 */
[----:B0-----:R-:W-:-:S06]  /*00b0*/  IMAD.WIDE R2, R7, 0x4, R2 ;  /* 0x0000000407027825 */ /* 0x001fcc00078e0202 */
[----:B-1----:R-:W3:Y:S01]  /*00c0*/  LDG.E R2, desc[UR4][R2.64] ;  /* 0x0000000402027981 */ /* 0x002ee2000c1e1900 */
[----:B--2---:R-:W-:-:S05]  /*00d0*/  IMAD.WIDE R4, R7, 0x4, R4 ;  /* 0x0000000407047825 */ /* 0x004fca00078e0204 */
[----:B------:R-:W3:Y:S02]  /*00e0*/  LDG.E R7, desc[UR4][R4.64] ;  /* 0x0000000404077981 */ /* 0x000ee4000c1e1900 */
[----:B---3--:R-:W-:-:S05]  /*00f0*/  FMUL R7, R2, R7 ;  /* 0x0000000702077220 */ /* 0x008fca0000400000 */
[----:B------:R-:W-:Y:S01]  /*0100*/  STG.E desc[UR4][R4.64], R7 ;  /* 0x0000000704007986 */ /* 0x000fe2000c101904 */
[----:B------:R-:W-:Y:S05]  /*0110*/  EXIT ;  /* 0x000000000000794d */ /* 0x000fea0003800000 */
.L_x_0:
[----:B------:R-:W-:-:S00]  /*0120*/  BRA `(.L_x_0) ;  /* 0xfffffffc00fc7947 */ /* 0x000fc0000383ffff */
[----:B------:R-:W-:-:S00]  /*0130*/  NOP ;  /* 0x0000000000007918 */ /* 0x000fc00000000000 */
        /* <DEDUP_REMOVED lines=12> */
.L_x_2:


//--------------------- .text._Z9addKernelPKfS0_Pfi --------------------------
	.section	.text._Z9addKernelPKfS0_Pfi,"ax",@progbits
	.align	128
        .global         _Z9addKernelPKfS0_Pfi
        .type           _Z9addKernelPKfS0_Pfi,@function
        .size           _Z9addKernelPKfS0_Pfi,(.L_x_3 - _Z9addKernelPKfS0_Pfi)
        .other          _Z9addKernelPKfS0_Pfi,@"STO_CUDA_ENTRY STV_DEFAULT"
_Z9addKernelPKfS0_Pfi:
.text._Z9addKernelPKfS0_Pfi:
        /* <DEDUP_REMOVED lines=10> */
[----:B------:R-:W2:Y:S08]  /*00a0*/  LDC.64 R4, c[0x0][0x388] ;  /* 0x0000e200ff047b82 */ /* 0x000eb00000000a00 */
[----:B------:R-:W3:Y:S01]  /*00b0*/  LDC.64 R6, c[0x0][0x390] ;  /* 0x0000e400ff067b82 */ /* 0x000ee20000000a00 */
[----:B0-----:R-:W-:-:S06]  /*00c0*/  IMAD.WIDE R2, R9, 0x4, R2 ;  /* 0x0000000409027825 */ /* 0x001fcc00078e0202 */
[----:B-1----:R-:W4:Y:S01]  /*00d0*/  LDG.E R2, desc[UR4][R2.64] ;  /* 0x0000000402027981 */ /* 0x002f22000c1e1900 */
[----:B--2---:R-:W-:-:S06]  /*00e0*/  IMAD.WIDE R4, R9, 0x4, R4 ;  /* 0x0000000409047825 */ /* 0x004fcc00078e0204 */
[----:B------:R-:W4:Y:S01]  /*00f0*/  LDG.E R5, desc[UR4][R4.64] ;  /* 0x0000000404057981 */ /* 0x000f22000c1e1900 */
[----:B---3--:R-:W-:-:S04]  /*0100*/  IMAD.WIDE R6, R9, 0x4, R6 ;  /* 0x0000000409067825 */ /* 0x008fc800078e0206 */
[----:B----4-:R-:W-:-:S05]  /*0110*/  FADD R9, R2, R5 ;  /* 0x0000000502097221 */ /* 0x010fca0000000000 */
[----:B------:R-:W-:Y:S01]  /*0120*/  STG.E desc[UR4][R6.64], R9 ;  /* 0x0000000906007986 */ /* 0x000fe2000c101904 */
[----:B------:R-:W-:Y:S05]  /*0130*/  EXIT ;  /* 0x000000000000794d */ /* 0x000fea0003800000 */
.L_x_1:
        /* <DEDUP_REMOVED lines=12> */
.L_x_3:


//--------------------- .nv.shared.reserved.0     --------------------------
	.section	.nv.shared.reserved.0,"aw",@nobits
	.weak		__nv_reservedSMEM_offset_0_alias
	.size		__nv_reservedSMEM_offset_0_alias, 0, 64
	.other		__nv_reservedSMEM_offset_0_alias,@"STO_CUDA_RESERVED_SHARED STV_DEFAULT"
__nv_reservedSMEM_offset_0_alias:
	.zero		0
	.zero		64


//--------------------- .nv.constant0._Z9mulKernelPKfS0_Pfi --------------------------
	.section	.nv.constant0._Z9mulKernelPKfS0_Pfi,"a",@progbits
	.sectionflags	@""
	.align	4
.nv.constant0._Z9mulKernelPKfS0_Pfi:
	.zero		924


//--------------------- .nv.constant0._Z9addKernelPKfS0_Pfi --------------------------
	.section	.nv.constant0._Z9addKernelPKfS0_Pfi,"a",@progbits
	.sectionflags	@""
	.align	4
.nv.constant0._Z9addKernelPKfS0_Pfi:
	.zero		924


//--------------------- SYMBOLS --------------------------

	.type		.nv.reservedSmem.offset0,@object
	.size		.nv.reservedSmem.offset0,0x4
